//
// Generated by NVIDIA NVVM Compiler
//
// Compiler Build ID: CL-36424714
// Cuda compilation tools, release 13.0, V13.0.88
// Based on NVVM 20.0.0
//

.version 9.0
.target sm_100
.address_size 64

	// .globl	_Z12getPrimeCUDAPhPii

.visible .entry _Z12getPrimeCUDAPhPii(
	.param .u64 .ptr .align 1 _Z12getPrimeCUDAPhPii_param_0,
	.param .u64 .ptr .align 1 _Z12getPrimeCUDAPhPii_param_1,
	.param .u32 _Z12getPrimeCUDAPhPii_param_2
)
{
	.reg .pred 	%p<8>;
	.reg .b16 	%rs<3>;
	.reg .b32 	%r<32>;
	.reg .b64 	%rd<15>;

	ld.param.u64 	%rd3, [_Z12getPrimeCUDAPhPii_param_0];
	ld.param.u64 	%rd2, [_Z12getPrimeCUDAPhPii_param_1];
	ld.param.u32 	%r13, [_Z12getPrimeCUDAPhPii_param_2];
	cvta.to.global.u64 	%rd1, %rd3;
	mov.u32 	%r14, %ctaid.x;
	mov.u32 	%r15, %ntid.x;
	mov.u32 	%r16, %tid.x;
	mad.lo.s32 	%r1, %r14, %r15, %r16;
	setp.ge.s32 	%p1, %r1, %r13;
	@%p1 bra 	$L__BB0_8;
	cvta.to.global.u64 	%rd4, %rd2;
	mul.wide.s32 	%rd5, %r1, 4;
	add.s64 	%rd6, %rd4, %rd5;
	ld.global.u32 	%r2, [%rd6];
	setp.gt.s32 	%p2, %r2, 499999999;
	@%p2 bra 	$L__BB0_8;
	shl.b32 	%r30, %r2, 1;
	mul.lo.s32 	%r17, %r2, 3;
	max.s32 	%r18, %r17, 1000000000;
	setp.lt.s32 	%p3, %r17, 1000000000;
	selp.u32 	%r19, 1, 0, %p3;
	add.s32 	%r20, %r17, %r19;
	sub.s32 	%r21, %r18, %r20;
	max.u32 	%r22, %r2, 1;
	div.u32 	%r23, %r21, %r22;
	add.s32 	%r4, %r23, %r19;
	and.b32  	%r24, %r4, 3;
	setp.eq.s32 	%p4, %r24, 3;
	@%p4 bra 	$L__BB0_5;
	add.s32 	%r25, %r4, 1;
	and.b32  	%r26, %r25, 3;
	neg.s32 	%r28, %r26;
$L__BB0_4:
	.pragma "nounroll";
	cvt.s64.s32 	%rd7, %r30;
	add.s64 	%rd8, %rd1, %rd7;
	mov.b16 	%rs1, 0;
	st.global.u8 	[%rd8], %rs1;
	add.s32 	%r30, %r30, %r2;
	add.s32 	%r28, %r28, 1;
	setp.ne.s32 	%p5, %r28, 0;
	@%p5 bra 	$L__BB0_4;
$L__BB0_5:
	setp.lt.u32 	%p6, %r4, 3;
	@%p6 bra 	$L__BB0_8;
	cvt.s64.s32 	%rd11, %r2;
	shl.b32 	%r27, %r2, 2;
$L__BB0_7:
	cvt.s64.s32 	%rd9, %r30;
	add.s64 	%rd10, %rd1, %rd9;
	mov.b16 	%rs2, 0;
	st.global.u8 	[%rd10], %rs2;
	add.s64 	%rd12, %rd10, %rd11;
	st.global.u8 	[%rd12], %rs2;
	add.s64 	%rd13, %rd12, %rd11;
	st.global.u8 	[%rd13], %rs2;
	add.s64 	%rd14, %rd13, %rd11;
	st.global.u8 	[%rd14], %rs2;
	add.s32 	%r30, %r27, %r30;
	setp.lt.s32 	%p7, %r30, 1000000000;
	@%p7 bra 	$L__BB0_7;
$L__BB0_8:
	ret;

}


// ===== COMPILED SASS (sm_100) =====

	.target	sm_100

	.elftype	@"ET_EXEC"


//--------------------- .note.nv.tkinfo           --------------------------
	.section	.note.nv.tkinfo,"",@"SHT_NOTE"
	.sectionflags	@"SHF_NOTE_NV_TKINFO"
	.tkinfo
        /*0018*/ 	.word	0x00000002
        /*0030*/ 	.string	""
        /*0030*/ 	.string	"ptxas"
        /*0030*/ 	.string	"Cuda compilation tools, release 13.0, V13.0.88"
        /*0030*/ 	.string	"Build cuda_13.0.r13.0/compiler.36424714_0"
        /*0030*/ 	.string	"-arch sm_100 -m 64 "



//--------------------- .note.nv.cuinfo           --------------------------
	.section	.note.nv.cuinfo,"",@"SHT_NOTE"
	.sectionflags	@"SHF_NOTE_NV_CUINFO"
        /*0018*/ 	.short	0x0002
        /*001a*/ 	.short	0x0064
        /*001c*/ 	.short	0x0082
	.zero		2


//--------------------- .nv.info                  --------------------------
	.section	.nv.info,"",@"SHT_CUDA_INFO"
	.align	4


	//----- nvinfo : EIATTR_REGCOUNT
	.align		4
        /*0000*/ 	.byte	0x04, 0x2f
        /*0002*/ 	.short	(.L_1 - .L_0)
	.align		4
.L_0:
        /*0004*/ 	.word	index@(_Z12getPrimeCUDAPhPii)
        /*0008*/ 	.word	0x00000010


	//----- nvinfo : EIATTR_FRAME_SIZE
	.align		4
.L_1:
        /*000c*/ 	.byte	0x04, 0x11
        /*000e*/ 	.short	(.L_3 - .L_2)
	.align		4
.L_2:
        /*0010*/ 	.word	index@(_Z12getPrimeCUDAPhPii)
        /*0014*/ 	.word	0x00000000


	//----- nvinfo : EIATTR_MIN_STACK_SIZE
	.align		4
.L_3:
        /*0018*/ 	.byte	0x04, 0x12
        /*001a*/ 	.short	(.L_5 - .L_4)
	.align		4
.L_4:
        /*001c*/ 	.word	index@(_Z12getPrimeCUDAPhPii)
        /*0020*/ 	.word	0x00000000
.L_5:


//--------------------- .nv.compat                --------------------------
	.section	.nv.compat,"",@"SHT_CUDA_COMPAT_INFO"
	.align	4
        /*0000*/ 	.byte	0x02, 0x09, 0x00, 0x00, 0x02, 0x02, 0x01, 0x00, 0x02, 0x05, 0x05, 0x00, 0x03, 0x07, 0x01, 0x01
        /*0010*/ 	.byte	0x02, 0x03, 0x00, 0x00, 0x02, 0x06, 0x01, 0x00, 0x04, 0x0b, 0x08, 0x00, 0x09, 0x00, 0x00, 0x00
        /*0020*/ 	.byte	0x00, 0x00, 0x00, 0x00


//--------------------- .nv.info._Z12getPrimeCUDAPhPii --------------------------
	.section	.nv.info._Z12getPrimeCUDAPhPii,"",@"SHT_CUDA_INFO"
	.sectionflags	@""
	.align	4


	//----- nvinfo : EIATTR_CUDA_API_VERSION
	.align		4
        /*0000*/ 	.byte	0x04, 0x37
        /*0002*/ 	.short	(.L_7 - .L_6)
.L_6:
        /*0004*/ 	.word	0x00000082


	//----- nvinfo : EIATTR_KPARAM_INFO
	.align		4
.L_7:
        /*0008*/ 	.byte	0x04, 0x17
        /*000a*/ 	.short	(.L_9 - .L_8)
.L_8:
        /*000c*/ 	.word	0x00000000
        /*0010*/ 	.short	0x0002
        /*0012*/ 	.short	0x0010
        /*0014*/ 	.byte	0x00, 0xf0, 0x11, 0x00


	//----- nvinfo : EIATTR_KPARAM_INFO
	.align		4
.L_9:
        /*0018*/ 	.byte	0x04, 0x17
        /*001a*/ 	.short	(.L_11 - .L_10)
.L_10:
        /*001c*/ 	.word	0x00000000
        /*0020*/ 	.short	0x0001
        /*0022*/ 	.short	0x0008
        /*0024*/ 	.byte	0x00, 0xf5, 0x21, 0x00


	//----- nvinfo : EIATTR_KPARAM_INFO
	.align		4
.L_11:
        /*0028*/ 	.byte	0x04, 0x17
        /*002a*/ 	.short	(.L_13 - .L_12)
.L_12:
        /*002c*/ 	.word	0x00000000
        /*0030*/ 	.short	0x0000
        /*0032*/ 	.short	0x0000
        /*0034*/ 	.byte	0x00, 0xf5, 0x21, 0x00


	//----- nvinfo : EIATTR_SPARSE_MMA_MASK
	.align		4
.L_13:
        /*0038*/ 	.byte	0x03, 0x50
        /*003a*/ 	.short	0x0000


	//----- nvinfo : EIATTR_MAXREG_COUNT
	.align		4
        /*003c*/ 	.byte	0x03, 0x1b
        /*003e*/ 	.short	0x00ff


	//----- nvinfo : EIATTR_MERCURY_ISA_VERSION
	.align		4
        /*0040*/ 	.byte	0x03, 0x5f
        /*0042*/ 	.short	0x0101


	//----- nvinfo : EIATTR_VRC_CTA_INIT_COUNT
	.align		4
        /*0044*/ 	.byte	0x02, 0x4a
	.zero		1
	.zero		1


	//----- nvinfo : EIATTR_EXIT_INSTR_OFFSETS
	.align		4
        /*0048*/ 	.byte	0x04, 0x1c
        /*004a*/ 	.short	(.L_15 - .L_14)


	//   ....[0]....
.L_14:
        /*004c*/ 	.word	0x00000070


	//   ....[1]....
        /*0050*/ 	.word	0x000000d0


	//   ....[2]....
        /*0054*/ 	.word	0x00000390


	//   ....[3]....
        /*0058*/ 	.word	0x000004b0


	//----- nvinfo : EIATTR_CRS_STACK_SIZE
	.align		4
.L_15:
        /*005c*/ 	.byte	0x04, 0x1e
        /*005e*/ 	.short	(.L_17 - .L_16)
.L_16:
        /*0060*/ 	.word	0x00000000


	//----- nvinfo : EIATTR_CBANK_PARAM_SIZE
	.align		4
.L_17:
        /*0064*/ 	.byte	0x03, 0x19
        /*0066*/ 	.short	0x0014


	//----- nvinfo : EIATTR_PARAM_CBANK
	.align		4
        /*0068*/ 	.byte	0x04, 0x0a
        /*006a*/ 	.short	(.L_19 - .L_18)
	.align		4
.L_18:
        /*006c*/ 	.word	index@(.nv.constant0._Z12getPrimeCUDAPhPii)
        /*0070*/ 	.short	0x0380
        /*0072*/ 	.short	0x0014


	//----- nvinfo : EIATTR_SW_WAR
	.align		4
.L_19:
        /*0074*/ 	.byte	0x04, 0x36
        /*0076*/ 	.short	(.L_21 - .L_20)
.L_20:
        /*0078*/ 	.word	0x00000008
.L_21:


//--------------------- .nv.callgraph             --------------------------
	.section	.nv.callgraph,"",@"SHT_CUDA_CALLGRAPH"
	.align	4
	.sectionentsize	8
	.align		4
        /*0000*/ 	.word	0x00000000
	.align		4
        /*0004*/ 	.word	0xffffffff
	.align		4
        /*0008*/ 	.word	0x00000000
	.align		4
        /*000c*/ 	.word	0xfffffffe
	.align		4
        /*0010*/ 	.word	0x00000000
	.align		4
        /*0014*/ 	.word	0xfffffffd
	.align		4
        /*0018*/ 	.word	0x00000000
	.align		4
        /*001c*/ 	.word	0xfffffffc


//--------------------- .text._Z12getPrimeCUDAPhPii --------------------------
	.section	.text._Z12getPrimeCUDAPhPii,"ax",@progbits
	.align	128
        .global         _Z12getPrimeCUDAPhPii
        .type           _Z12getPrimeCUDAPhPii,@function
        .size           _Z12getPrimeCUDAPhPii,(.L_x_5 - _Z12getPrimeCUDAPhPii)
        .other          _Z12getPrimeCUDAPhPii,@"STO_CUDA_ENTRY STV_DEFAULT"
_Z12getPrimeCUDAPhPii:
.text._Z12getPrimeCUDAPhPii:
[----:B------:R-:W-:Y:S01]  /*0000*/  LDC R1, c[0x0][0x37c] ;  /* 0x0000df00ff017b82 */ /* 0x000fe20000000800 */
[----:B------:R-:W0:Y:S07]  /*0010*/  S2R R0, SR_TID.X ;  /* 0x0000000000007919 */ /* 0x000e2e0000002100 */
[----:B------:R-:W0:Y:S01]  /*0020*/  S2UR UR4, SR_CTAID.X ;  /* 0x00000000000479c3 */ /* 0x000e220000002500 */
[----:B------:R-:W1:Y:S07]  /*0030*/  LDCU UR5, c[0x0][0x390] ;  /* 0x00007200ff0577ac */ /* 0x000e6e0008000800 */
[----:B------:R-:W0:Y:S02]  /*0040*/  LDC R5, c[0x0][0x360] ;  /* 0x0000d800ff057b82 */ /* 0x000e240000000800 */
[----:B0-----:R-:W-:-:S05]  /*0050*/  IMAD R5, R5, UR4, R0 ;  /* 0x0000000405057c24 */ /* 0x001fca000f8e0200 */
[----:B-1----:R-:W-:-:S13]  /*0060*/  ISETP.GE.AND P0, PT, R5, UR5, PT ;  /* 0x0000000505007c0c */ /* 0x002fda000bf06270 */
[----:B------:R-:W-:Y:S05]  /*0070*/  @P0 EXIT ;  /* 0x000000000000094d */ /* 0x000fea0003800000 */
[----:B------:R-:W0:Y:S01]  /*0080*/  LDC.64 R2, c[0x0][0x388] ;  /* 0x0000e200ff027b82 */ /* 0x000e220000000a00 */
[----:B------:R-:W1:Y:S01]  /*0090*/  LDCU.64 UR4, c[0x0][0x358] ;  /* 0x00006b00ff0477ac */ /* 0x000e620008000a00 */
[----:B0-----:R-:W-:-:S05]  /*00a0*/  IMAD.WIDE R2, R5, 0x4, R2 ;  /* 0x0000000405027825 */ /* 0x001fca00078e0202 */
[----:B-1----:R-:W2:Y:S02]  /*00b0*/  LDG.E R0, desc[UR4][R2.64] ;  /* 0x0000000402007981 */ /* 0x002ea4000c1e1900 */
[----:B--2---:R-:W-:-:S13]  /*00c0*/  ISETP.GT.AND P0, PT, R0, 0x1dcd64ff, PT ;  /* 0x1dcd64ff0000780c */ /* 0x004fda0003f04270 */
[----:B------:R-:W-:Y:S05]  /*00d0*/  @P0 EXIT ;  /* 0x000000000000094d */ /* 0x000fea0003800000 */
[C---:B------:R-:W-:Y:S01]  /*00e0*/  VIMNMX.U32 R8, PT, PT, R0.reuse, 0x1, !PT ;  /* 0x0000000100087848 */ /* 0x040fe20007fe0000 */
[C---:B------:R-:W-:Y:S01]  /*00f0*/  IMAD R4, R0.reuse, 0x3, RZ ;  /* 0x0000000300047824 */ /* 0x040fe200078e02ff */
[----:B------:R-:W-:Y:S01]  /*0100*/  BSSY.RECONVERGENT B0, `(.L_x_0) ;  /* 0x0000028000007945 */ /* 0x000fe20003800200 */
[----:B------:R-:W-:Y:S01]  /*0110*/  IMAD.SHL.U32 R11, R0, 0x2, RZ ;  /* 0x00000002000b7824 */ /* 0x000fe200078e00ff */
[----:B------:R-:W0:Y:S01]  /*0120*/  I2F.U32.RP R7, R8 ;  /* 0x0000000800077306 */ /* 0x000e220000209000 */
[----:B------:R-:W-:Y:S01]  /*0130*/  IMAD.MOV R9, RZ, RZ, -R8 ;  /* 0x000000ffff097224 */ /* 0x000fe200078e0a08 */
[C---:B------:R-:W-:Y:S02]  /*0140*/  ISETP.GE.AND P0, PT, R4.reuse, 0x3b9aca00, PT ;  /* 0x3b9aca000400780c */ /* 0x040fe40003f06270 */
[----:B------:R-:W-:Y:S02]  /*0150*/  VIMNMX R5, PT, PT, R4, 0x3b9aca00, !PT ;  /* 0x3b9aca0004057848 */ /* 0x000fe40007fe0100 */
[----:B------:R-:W-:-:S02]  /*0160*/  SEL R6, RZ, 0x1, P0 ;  /* 0x00000001ff067807 */ /* 0x000fc40000000000 */
[----:B------:R-:W-:Y:S02]  /*0170*/  ISETP.NE.U32.AND P2, PT, R8, RZ, PT ;  /* 0x000000ff0800720c */ /* 0x000fe40003f45070 */
[----:B------:R-:W-:Y:S01]  /*0180*/  IADD3 R5, PT, PT, R5, -R4, -R6 ;  /* 0x8000000405057210 */ /* 0x000fe20007ffe806 */
[----:B0-----:R-:W0:Y:S02]  /*0190*/  MUFU.RCP R7, R7 ;  /* 0x0000000700077308 */ /* 0x001e240000001000 */
[----:B0-----:R-:W-:-:S06]  /*01a0*/  VIADD R2, R7, 0xffffffe ;  /* 0x0ffffffe07027836 */ /* 0x001fcc0000000000 */
[----:B------:R0:W1:Y:S02]  /*01b0*/  F2I.FTZ.U32.TRUNC.NTZ R3, R2 ;  /* 0x0000000200037305 */ /* 0x000064000021f000 */
[----:B0-----:R-:W-:Y:S02]  /*01c0*/  IMAD.MOV.U32 R2, RZ, RZ, RZ ;  /* 0x000000ffff027224 */ /* 0x001fe400078e00ff */
[----:B-1----:R-:W-:-:S04]  /*01d0*/  IMAD R9, R9, R3, RZ ;  /* 0x0000000309097224 */ /* 0x002fc800078e02ff */
[----:B------:R-:W-:-:S06]  /*01e0*/  IMAD.HI.U32 R10, R3, R9, R2 ;  /* 0x00000009030a7227 */ /* 0x000fcc00078e0002 */
[----:B------:R-:W-:-:S04]  /*01f0*/  IMAD.HI.U32 R3, R10, R5, RZ ;  /* 0x000000050a037227 */ /* 0x000fc800078e00ff */
[----:B------:R-:W-:-:S04]  /*0200*/  IMAD.MOV R2, RZ, RZ, -R3 ;  /* 0x000000ffff027224 */ /* 0x000fc800078e0a03 */
[----:B------:R-:W-:-:S05]  /*0210*/  IMAD R5, R8, R2, R5 ;  /* 0x0000000208057224 */ /* 0x000fca00078e0205 */
[----:B------:R-:W-:-:S13]  /*0220*/  ISETP.GE.U32.AND P0, PT, R5, R8, PT ;  /* 0x000000080500720c */ /* 0x000fda0003f06070 */
[----:B------:R-:W-:Y:S02]  /*0230*/  @P0 IMAD.IADD R5, R5, 0x1, -R8 ;  /* 0x0000000105050824 */ /* 0x000fe400078e0a08 */
[----:B------:R-:W-:-:S03]  /*0240*/  @P0 VIADD R3, R3, 0x1 ;  /* 0x0000000103030836 */ /* 0x000fc60000000000 */
[----:B------:R-:W-:-:S13]  /*0250*/  ISETP.GE.U32.AND P1, PT, R5, R8, PT ;  /* 0x000000080500720c */ /* 0x000fda0003f26070 */
[----:B------:R-:W-:Y:S01]  /*0260*/  @P1 VIADD R3, R3, 0x1 ;  /* 0x0000000103031836 */ /* 0x000fe20000000000 */
[----:B------:R-:W-:-:S05]  /*0270*/  @!P2 LOP3.LUT R3, RZ, R8, RZ, 0x33, !PT ;  /* 0x00000008ff03a212 */ /* 0x000fca00078e33ff */
[----:B------:R-:W-:-:S05]  /*0280*/  IMAD.IADD R3, R6, 0x1, R3 ;  /* 0x0000000106037824 */ /* 0x000fca00078e0203 */
[C---:B------:R-:W-:Y:S02]  /*0290*/  LOP3.LUT R2, R3.reuse, 0x3, RZ, 0xc0, !PT ;  /* 0x0000000303027812 */ /* 0x040fe400078ec0ff */
[----:B------:R-:W-:Y:S02]  /*02a0*/  ISETP.GE.U32.AND P0, PT, R3, 0x3, PT ;  /* 0x000000030300780c */ /* 0x000fe40003f06070 */
[----:B------:R-:W-:-:S13]  /*02b0*/  ISETP.NE.AND P1, PT, R2, 0x3, PT ;  /* 0x000000030200780c */ /* 0x000fda0003f25270 */
[----:B------:R-:W-:Y:S05]  /*02c0*/  @!P1 BRA `(.L_x_1) ;  /* 0x00000000002c9947 */ /* 0x000fea0003800000 */
[----:B------:R-:W0:Y:S01]  /*02d0*/  LDC.64 R6, c[0x0][0x380] ;  /* 0x0000e000ff067b82 */ /* 0x000e220000000a00 */
[----:B------:R-:W-:-:S05]  /*02e0*/  VIADD R3, R3, 0x1 ;  /* 0x0000000103037836 */ /* 0x000fca0000000000 */
[----:B------:R-:W-:-:S05]  /*02f0*/  LOP3.LUT R3, R3, 0x3, RZ, 0xc0, !PT ;  /* 0x0000000303037812 */ /* 0x000fca00078ec0ff */
[----:B------:R-:W-:-:S07]  /*0300*/  IMAD.MOV R4, RZ, RZ, -R3 ;  /* 0x000000ffff047224 */ /* 0x000fce00078e0a03 */
.L_x_2:
[----:B0-----:R-:W-:Y:S01]  /*0310*/  IADD3 R2, P1, PT, R11, R6, RZ ;  /* 0x000000060b027210 */ /* 0x001fe20007f3e0ff */
[----:B------:R-:W-:-:S03]  /*0320*/  VIADD R4, R4, 0x1 ;  /* 0x0000000104047836 */ /* 0x000fc60000000000 */
[----:B------:R-:W-:Y:S01]  /*0330*/  LEA.HI.X.SX32 R3, R11, R7, 0x1, P1 ;  /* 0x000000070b037211 */ /* 0x000fe200008f0eff */
[----:B------:R-:W-:Y:S01]  /*0340*/  IMAD.IADD R11, R0, 0x1, R11 ;  /* 0x00000001000b7824 */ /* 0x000fe200078e020b */
[----:B------:R-:W-:-:S03]  /*0350*/  ISETP.NE.AND P1, PT, R4, RZ, PT ;  /* 0x000000ff0400720c */ /* 0x000fc60003f25270 */
[----:B------:R1:W-:Y:S10]  /*0360*/  STG.E.U8 desc[UR4][R2.64], RZ ;  /* 0x000000ff02007986 */ /* 0x0003f4000c101104 */
[----:B-1----:R-:W-:Y:S05]  /*0370*/  @P1 BRA `(.L_x_2) ;  /* 0xfffffffc00e41947 */ /* 0x002fea000383ffff */
.L_x_1:
[----:B------:R-:W-:Y:S05]  /*0380*/  BSYNC.RECONVERGENT B0 ;  /* 0x0000000000007941 */ /* 0x000fea0003800200 */
.L_x_0:
[----:B------:R-:W-:Y:S05]  /*0390*/  @!P0 EXIT ;  /* 0x000000000000894d */ /* 0x000fea0003800000 */
[----:B------:R-:W-:Y:S01]  /*03a0*/  SHF.R.S32.HI R13, RZ, 0x1f, R0 ;  /* 0x0000001fff0d7819 */ /* 0x000fe20000011400 */
[----:B------:R-:W0:Y:S06]  /*03b0*/  LDCU.64 UR6, c[0x0][0x380] ;  /* 0x00007000ff0677ac */ /* 0x000e2c0008000a00 */
.L_x_3:
[----:B01----:R-:W-:-:S04]  /*03c0*/  IADD3 R8, P0, PT, R11, UR6, RZ ;  /* 0x000000060b087c10 */ /* 0x003fc8000ff1e0ff */
[----:B------:R-:W-:Y:S01]  /*03d0*/  LEA.HI.X.SX32 R9, R11, UR7, 0x1, P0 ;  /* 0x000000070b097c11 */ /* 0x000fe200080f0eff */
[C---:B------:R-:W-:Y:S01]  /*03e0*/  IMAD R11, R0.reuse, 0x4, R11 ;  /* 0x00000004000b7824 */ /* 0x040fe200078e020b */
[----:B------:R-:W-:-:S03]  /*03f0*/  IADD3 R2, P0, PT, R0, R8, RZ ;  /* 0x0000000800027210 */ /* 0x000fc60007f1e0ff */
[----:B------:R1:W-:Y:S02]  /*0400*/  STG.E.U8 desc[UR4][R8.64], RZ ;  /* 0x000000ff08007986 */ /* 0x0003e4000c101104 */
[----:B------:R-:W-:Y:S01]  /*0410*/  IMAD.X R3, R13, 0x1, R9, P0 ;  /* 0x000000010d037824 */ /* 0x000fe200000e0609 */
[----:B------:R-:W-:-:S04]  /*0420*/  IADD3 R4, P0, PT, R0, R2, RZ ;  /* 0x0000000200047210 */ /* 0x000fc80007f1e0ff */
[----:B------:R1:W-:Y:S01]  /*0430*/  STG.E.U8 desc[UR4][R2.64], RZ ;  /* 0x000000ff02007986 */ /* 0x0003e2000c101104 */
[----:B------:R-:W-:Y:S01]  /*0440*/  IMAD.X R5, R13, 0x1, R3, P0 ;  /* 0x000000010d057824 */ /* 0x000fe200000e0603 */
[----:B------:R-:W-:-:S04]  /*0450*/  IADD3 R6, P0, PT, R0, R4, RZ ;  /* 0x0000000400067210 */ /* 0x000fc80007f1e0ff */
[----:B------:R1:W-:Y:S01]  /*0460*/  STG.E.U8 desc[UR4][R4.64], RZ ;  /* 0x000000ff04007986 */ /* 0x0003e2000c101104 */
[----:B------:R-:W-:Y:S01]  /*0470*/  IMAD.X R7, R13, 0x1, R5, P0 ;  /* 0x000000010d077824 */ /* 0x000fe200000e0605 */
[----:B------:R-:W-:-:S04]  /*0480*/  ISETP.GE.AND P0, PT, R11, 0x3b9aca00, PT ;  /* 0x3b9aca000b00780c */ /* 0x000fc80003f06270 */
[----:B------:R1:W-:Y:S09]  /*0490*/  STG.E.U8 desc[UR4][R6.64], RZ ;  /* 0x000000ff06007986 */ /* 0x0003f2000c101104 */
[----:B------:R-:W-:Y:S05]  /*04a0*/  @!P0 BRA `(.L_x_3) ;  /* 0xfffffffc00c48947 */ /* 0x000fea000383ffff */
[----:B------:R-:W-:Y:S05]  /*04b0*/  EXIT ;  /* 0x000000000000794d */ /* 0x000fea0003800000 */
.L_x_4:
[----:B------:R-:W-:-:S00]  /*04c0*/  BRA `(.L_x_4) ;  /* 0xfffffffc00fc7947 */ /* 0x000fc0000383ffff */
[----:B------:R-:W-:-:S00]  /*04d0*/  NOP ;  /* 0x0000000000007918 */ /* 0x000fc00000000000 */
        /* <DEDUP_REMOVED lines=10> */
.L_x_5:


//--------------------- .nv.shared.reserved.0     --------------------------
	.section	.nv.shared.reserved.0,"aw",@nobits
	.weak		__nv_reservedSMEM_offset_0_alias
	.size		__nv_reservedSMEM_offset_0_alias, 0, 64
	.other		__nv_reservedSMEM_offset_0_alias,@"STO_CUDA_RESERVED_SHARED STV_DEFAULT"
__nv_reservedSMEM_offset_0_alias:
	.zero		0
	.zero		64


//--------------------- .nv.constant0._Z12getPrimeCUDAPhPii --------------------------
	.section	.nv.constant0._Z12getPrimeCUDAPhPii,"a",@progbits
	.sectionflags	@""
	.align	4
.nv.constant0._Z12getPrimeCUDAPhPii:
	.zero		916


//--------------------- SYMBOLS --------------------------

	.type		.nv.reservedSmem.offset0,@object
	.size		.nv.reservedSmem.offset0,0x4
